//
// Generated by NVIDIA NVVM Compiler
//
// Compiler Build ID: CL-36424714
// Cuda compilation tools, release 13.0, V13.0.88
// Based on NVVM 20.0.0
//

.version 9.0
.target sm_100
.address_size 64

	// .globl	_Z11kernel_callPfS_S_m

.visible .entry _Z11kernel_callPfS_S_m(
	.param .u64 .ptr .align 1 _Z11kernel_callPfS_S_m_param_0,
	.param .u64 .ptr .align 1 _Z11kernel_callPfS_S_m_param_1,
	.param .u64 .ptr .align 1 _Z11kernel_callPfS_S_m_param_2,
	.param .u64 _Z11kernel_callPfS_S_m_param_3
)
{
	.reg .pred 	%p<2>;
	.reg .b32 	%r<5>;
	.reg .b32 	%f<4>;
	.reg .b64 	%rd<13>;

	ld.param.u64 	%rd2, [_Z11kernel_callPfS_S_m_param_0];
	ld.param.u64 	%rd3, [_Z11kernel_callPfS_S_m_param_1];
	ld.param.u64 	%rd4, [_Z11kernel_callPfS_S_m_param_2];
	ld.param.u64 	%rd5, [_Z11kernel_callPfS_S_m_param_3];
	mov.u32 	%r1, %tid.x;
	mov.u32 	%r2, %ntid.x;
	mov.u32 	%r3, %ctaid.x;
	mad.lo.s32 	%r4, %r2, %r3, %r1;
	cvt.u64.u32 	%rd1, %r4;
	setp.le.u64 	%p1, %rd5, %rd1;
	@%p1 bra 	$L__BB0_2;
	cvta.to.global.u64 	%rd6, %rd2;
	cvta.to.global.u64 	%rd7, %rd3;
	cvta.to.global.u64 	%rd8, %rd4;
	shl.b64 	%rd9, %rd1, 2;
	add.s64 	%rd10, %rd6, %rd9;
	ld.global.f32 	%f1, [%rd10];
	add.s64 	%rd11, %rd7, %rd9;
	ld.global.f32 	%f2, [%rd11];
	add.f32 	%f3, %f1, %f2;
	add.s64 	%rd12, %rd8, %rd9;
	st.global.f32 	[%rd12], %f3;
$L__BB0_2:
	ret;

}


// ===== COMPILED SASS (sm_100) =====

	.target	sm_100

	.elftype	@"ET_EXEC"


//--------------------- .note.nv.tkinfo           --------------------------
	.section	.note.nv.tkinfo,"",@"SHT_NOTE"
	.sectionflags	@"SHF_NOTE_NV_TKINFO"
	.tkinfo
        /*0018*/ 	.word	0x00000002
        /*0030*/ 	.string	""
        /*0030*/ 	.string	"ptxas"
        /*0030*/ 	.string	"Cuda compilation tools, release 13.0, V13.0.88"
        /*0030*/ 	.string	"Build cuda_13.0.r13.0/compiler.36424714_0"
        /*0030*/ 	.string	"-arch sm_100 -m 64 "



//--------------------- .note.nv.cuinfo           --------------------------
	.section	.note.nv.cuinfo,"",@"SHT_NOTE"
	.sectionflags	@"SHF_NOTE_NV_CUINFO"
        /*0018*/ 	.short	0x0002
        /*001a*/ 	.short	0x0064
        /*001c*/ 	.short	0x0082
	.zero		2


//--------------------- .nv.info                  --------------------------
	.section	.nv.info,"",@"SHT_CUDA_INFO"
	.align	4


	//----- nvinfo : EIATTR_REGCOUNT
	.align		4
        /*0000*/ 	.byte	0x04, 0x2f
        /*0002*/ 	.short	(.L_1 - .L_0)
	.align		4
.L_0:
        /*0004*/ 	.word	index@(_Z11kernel_callPfS_S_m)
        /*0008*/ 	.word	0x0000000c


	//----- nvinfo : EIATTR_FRAME_SIZE
	.align		4
.L_1:
        /*000c*/ 	.byte	0x04, 0x11
        /*000e*/ 	.short	(.L_3 - .L_2)
	.align		4
.L_2:
        /*0010*/ 	.word	index@(_Z11kernel_callPfS_S_m)
        /*0014*/ 	.word	0x00000000


	//----- nvinfo : EIATTR_MIN_STACK_SIZE
	.align		4
.L_3:
        /*0018*/ 	.byte	0x04, 0x12
        /*001a*/ 	.short	(.L_5 - .L_4)
	.align		4
.L_4:
        /*001c*/ 	.word	index@(_Z11kernel_callPfS_S_m)
        /*0020*/ 	.word	0x00000000
.L_5:


//--------------------- .nv.compat                --------------------------
	.section	.nv.compat,"",@"SHT_CUDA_COMPAT_INFO"
	.align	4
        /*0000*/ 	.byte	0x02, 0x09, 0x00, 0x00, 0x02, 0x02, 0x01, 0x00, 0x02, 0x05, 0x05, 0x00, 0x03, 0x07, 0x01, 0x01
        /*0010*/ 	.byte	0x02, 0x03, 0x00, 0x00, 0x02, 0x06, 0x01, 0x00, 0x04, 0x0b, 0x08, 0x00, 0x09, 0x00, 0x00, 0x00
        /*0020*/ 	.byte	0x00, 0x00, 0x00, 0x00


//--------------------- .nv.info._Z11kernel_callPfS_S_m --------------------------
	.section	.nv.info._Z11kernel_callPfS_S_m,"",@"SHT_CUDA_INFO"
	.sectionflags	@""
	.align	4


	//----- nvinfo : EIATTR_CUDA_API_VERSION
	.align		4
        /*0000*/ 	.byte	0x04, 0x37
        /*0002*/ 	.short	(.L_7 - .L_6)
.L_6:
        /*0004*/ 	.word	0x00000082


	//----- nvinfo : EIATTR_KPARAM_INFO
	.align		4
.L_7:
        /*0008*/ 	.byte	0x04, 0x17
        /*000a*/ 	.short	(.L_9 - .L_8)
.L_8:
        /*000c*/ 	.word	0x00000000
        /*0010*/ 	.short	0x0003
        /*0012*/ 	.short	0x0018
        /*0014*/ 	.byte	0x00, 0xf0, 0x21, 0x00


	//----- nvinfo : EIATTR_KPARAM_INFO
	.align		4
.L_9:
        /*0018*/ 	.byte	0x04, 0x17
        /*001a*/ 	.short	(.L_11 - .L_10)
.L_10:
        /*001c*/ 	.word	0x00000000
        /*0020*/ 	.short	0x0002
        /*0022*/ 	.short	0x0010
        /*0024*/ 	.byte	0x00, 0xf5, 0x21, 0x00


	//----- nvinfo : EIATTR_KPARAM_INFO
	.align		4
.L_11:
        /*0028*/ 	.byte	0x04, 0x17
        /*002a*/ 	.short	(.L_13 - .L_12)
.L_12:
        /*002c*/ 	.word	0x00000000
        /*0030*/ 	.short	0x0001
        /*0032*/ 	.short	0x0008
        /*0034*/ 	.byte	0x00, 0xf5, 0x21, 0x00


	//----- nvinfo : EIATTR_KPARAM_INFO
	.align		4
.L_13:
        /*0038*/ 	.byte	0x04, 0x17
        /*003a*/ 	.short	(.L_15 - .L_14)
.L_14:
        /*003c*/ 	.word	0x00000000
        /*0040*/ 	.short	0x0000
        /*0042*/ 	.short	0x0000
        /*0044*/ 	.byte	0x00, 0xf5, 0x21, 0x00


	//----- nvinfo : EIATTR_SPARSE_MMA_MASK
	.align		4
.L_15:
        /*0048*/ 	.byte	0x03, 0x50
        /*004a*/ 	.short	0x0000


	//----- nvinfo : EIATTR_MAXREG_COUNT
	.align		4
        /*004c*/ 	.byte	0x03, 0x1b
        /*004e*/ 	.short	0x00ff


	//----- nvinfo : EIATTR_MERCURY_ISA_VERSION
	.align		4
        /*0050*/ 	.byte	0x03, 0x5f
        /*0052*/ 	.short	0x0101


	//----- nvinfo : EIATTR_VRC_CTA_INIT_COUNT
	.align		4
        /*0054*/ 	.byte	0x02, 0x4a
	.zero		1
	.zero		1


	//----- nvinfo : EIATTR_EXIT_INSTR_OFFSETS
	.align		4
        /*0058*/ 	.byte	0x04, 0x1c
        /*005a*/ 	.short	(.L_17 - .L_16)


	//   ....[0]....
.L_16:
        /*005c*/ 	.word	0x00000080


	//   ....[1]....
        /*0060*/ 	.word	0x00000180


	//----- nvinfo : EIATTR_CBANK_PARAM_SIZE
	.align		4
.L_17:
        /*0064*/ 	.byte	0x03, 0x19
        /*0066*/ 	.short	0x0020


	//----- nvinfo : EIATTR_PARAM_CBANK
	.align		4
        /*0068*/ 	.byte	0x04, 0x0a
        /*006a*/ 	.short	(.L_19 - .L_18)
	.align		4
.L_18:
        /*006c*/ 	.word	index@(.nv.constant0._Z11kernel_callPfS_S_m)
        /*0070*/ 	.short	0x0380
        /*0072*/ 	.short	0x0020


	//----- nvinfo : EIATTR_SW_WAR
	.align		4
.L_19:
        /*0074*/ 	.byte	0x04, 0x36
        /*0076*/ 	.short	(.L_21 - .L_20)
.L_20:
        /*0078*/ 	.word	0x00000008
.L_21:


//--------------------- .nv.callgraph             --------------------------
	.section	.nv.callgraph,"",@"SHT_CUDA_CALLGRAPH"
	.align	4
	.sectionentsize	8
	.align		4
        /*0000*/ 	.word	0x00000000
	.align		4
        /*0004*/ 	.word	0xffffffff
	.align		4
        /*0008*/ 	.word	0x00000000
	.align		4
        /*000c*/ 	.word	0xfffffffe
	.align		4
        /*0010*/ 	.word	0x00000000
	.align		4
        /*0014*/ 	.word	0xfffffffd
	.align		4
        /*0018*/ 	.word	0x00000000
	.align		4
        /*001c*/ 	.word	0xfffffffc


//--------------------- .text._Z11kernel_callPfS_S_m --------------------------
	.section	.text._Z11kernel_callPfS_S_m,"ax",@progbits
	.align	128
        .global         _Z11kernel_callPfS_S_m
        .type           _Z11kernel_callPfS_S_m,@function
        .size           _Z11kernel_callPfS_S_m,(.L_x_1 - _Z11kernel_callPfS_S_m)
        .other          _Z11kernel_callPfS_S_m,@"STO_CUDA_ENTRY STV_DEFAULT"
_Z11kernel_callPfS_S_m:
.text._Z11kernel_callPfS_S_m:
[----:B------:R-:W-:Y:S01]  /*0000*/  LDC R1, c[0x0][0x37c] ;  /* 0x0000df00ff017b82 */ /* 0x000fe20000000800 */
[----:B------:R-:W0:Y:S01]  /*0010*/  S2R R0, SR_TID.X ;  /* 0x0000000000007919 */ /* 0x000e220000002100 */
[----:B------:R-:W0:Y:S01]  /*0020*/  LDCU UR4, c[0x0][0x360] ;  /* 0x00006c00ff0477ac */ /* 0x000e220008000800 */
[----:B------:R-:W0:Y:S01]  /*0030*/  S2R R3, SR_CTAID.X ;  /* 0x0000000000037919 */ /* 0x000e220000002500 */
[----:B------:R-:W1:Y:S01]  /*0040*/  LDCU.64 UR6, c[0x0][0x398] ;  /* 0x00007300ff0677ac */ /* 0x000e620008000a00 */
[----:B0-----:R-:W-:-:S05]  /*0050*/  IMAD R0, R3, UR4, R0 ;  /* 0x0000000403007c24 */ /* 0x001fca000f8e0200 */
[----:B-1----:R-:W-:-:S04]  /*0060*/  ISETP.GE.U32.AND P0, PT, R0, UR6, PT ;  /* 0x0000000600007c0c */ /* 0x002fc8000bf06070 */
[----:B------:R-:W-:-:S13]  /*0070*/  ISETP.GE.U32.AND.EX P0, PT, RZ, UR7, PT, P0 ;  /* 0x00000007ff007c0c */ /* 0x000fda000bf06100 */
[----:B------:R-:W-:Y:S05]  /*0080*/  @P0 EXIT ;  /* 0x000000000000094d */ /* 0x000fea0003800000 */
[----:B------:R-:W0:Y:S01]  /*0090*/  LDCU.128 UR8, c[0x0][0x380] ;  /* 0x00007000ff0877ac */ /* 0x000e220008000c00 */
[----:B------:R-:W-:Y:S01]  /*00a0*/  IMAD.SHL.U32 R6, R0, 0x4, RZ ;  /* 0x0000000400067824 */ /* 0x000fe200078e00ff */
[----:B------:R-:W-:Y:S01]  /*00b0*/  SHF.R.U32.HI R0, RZ, 0x1e, R0 ;  /* 0x0000001eff007819 */ /* 0x000fe20000011600 */
[----:B------:R-:W1:Y:S01]  /*00c0*/  LDCU.64 UR4, c[0x0][0x358] ;  /* 0x00006b00ff0477ac */ /* 0x000e620008000a00 */
[----:B------:R-:W2:Y:S02]  /*00d0*/  LDCU.64 UR6, c[0x0][0x390] ;  /* 0x00007200ff0677ac */ /* 0x000ea40008000a00 */
[C---:B0-----:R-:W-:Y:S02]  /*00e0*/  IADD3 R4, P1, PT, R6.reuse, UR10, RZ ;  /* 0x0000000a06047c10 */ /* 0x041fe4000ff3e0ff */
[----:B------:R-:W-:Y:S02]  /*00f0*/  IADD3 R2, P0, PT, R6, UR8, RZ ;  /* 0x0000000806027c10 */ /* 0x000fe4000ff1e0ff */
[----:B------:R-:W-:-:S02]  /*0100*/  IADD3.X R5, PT, PT, R0, UR11, RZ, P1, !PT ;  /* 0x0000000b00057c10 */ /* 0x000fc40008ffe4ff */
[----:B------:R-:W-:-:S04]  /*0110*/  IADD3.X R3, PT, PT, R0, UR9, RZ, P0, !PT ;  /* 0x0000000900037c10 */ /* 0x000fc800087fe4ff */
[----:B-1----:R-:W3:Y:S04]  /*0120*/  LDG.E R5, desc[UR4][R4.64] ;  /* 0x0000000404057981 */ /* 0x002ee8000c1e1900 */
[----:B------:R-:W3:Y:S01]  /*0130*/  LDG.E R2, desc[UR4][R2.64] ;  /* 0x0000000402027981 */ /* 0x000ee2000c1e1900 */
[----:B--2---:R-:W-:-:S04]  /*0140*/  IADD3 R6, P0, PT, R6, UR6, RZ ;  /* 0x0000000606067c10 */ /* 0x004fc8000ff1e0ff */
[----:B------:R-:W-:Y:S01]  /*0150*/  IADD3.X R7, PT, PT, R0, UR7, RZ, P0, !PT ;  /* 0x0000000700077c10 */ /* 0x000fe200087fe4ff */
[----:B---3--:R-:W-:-:S05]  /*0160*/  FADD R9, R2, R5 ;  /* 0x0000000502097221 */ /* 0x008fca0000000000 */
[----:B------:R-:W-:Y:S01]  /*0170*/  STG.E desc[UR4][R6.64], R9 ;  /* 0x0000000906007986 */ /* 0x000fe2000c101904 */
[----:B------:R-:W-:Y:S05]  /*0180*/  EXIT ;  /* 0x000000000000794d */ /* 0x000fea0003800000 */
.L_x_0:
[----:B------:R-:W-:-:S00]  /*0190*/  BRA `(.L_x_0) ;  /* 0xfffffffc00fc7947 */ /* 0x000fc0000383ffff */
[----:B------:R-:W-:-:S00]  /*01a0*/  NOP ;  /* 0x0000000000007918 */ /* 0x000fc00000000000 */
        /* <DEDUP_REMOVED lines=13> */
.L_x_1:


//--------------------- .nv.shared.reserved.0     --------------------------
	.section	.nv.shared.reserved.0,"aw",@nobits
	.weak		__nv_reservedSMEM_offset_0_alias
	.size		__nv_reservedSMEM_offset_0_alias, 0, 64
	.other		__nv_reservedSMEM_offset_0_alias,@"STO_CUDA_RESERVED_SHARED STV_DEFAULT"
__nv_reservedSMEM_offset_0_alias:
	.zero		0
	.zero		64


//--------------------- .nv.constant0._Z11kernel_callPfS_S_m --------------------------
	.section	.nv.constant0._Z11kernel_callPfS_S_m,"a",@progbits
	.sectionflags	@""
	.align	4
.nv.constant0._Z11kernel_callPfS_S_m:
	.zero		928


//--------------------- SYMBOLS --------------------------

	.type		.nv.reservedSmem.offset0,@object
	.size		.nv.reservedSmem.offset0,0x4
